	.target	sm_120a

	.elftype	@"ET_EXEC"


//--------------------- .note.nv.tkinfo           --------------------------
	.section	.note.nv.tkinfo,"",@"SHT_NOTE"
	.sectionflags	@"SHF_NOTE_NV_TKINFO"
	.tkinfo
        /*0018*/ 	.word	0x00000081
        /*0030*/ 	.string	""
        /*0030*/ 	.string	"ptxas"
        /*0030*/ 	.string	"Cuda compilation tools, release 12.9, V12.9.83"
        /*0030*/ 	.string	"Build system must define TOOLS_VERSION_EXTENDED"
        /*0030*/ 	.string	"-O 3 -arch sm_120a "



//--------------------- .note.nv.cuver            --------------------------
	.section	.note.nv.cuver,"",@"SHT_NOTE"
	.sectionflags	@"SHF_NOTE_NV_CUVER"
        /*0018*/ 	.short	0x0001
        /*001a*/ 	.short	0x0078
        /*001c*/ 	.short	0x0001
        /*001e*/ 	.short	0x0000
        /*0020*/ 	.short	0x0001
        /*0022*/ 	.short	0x0000


//--------------------- .nv.info                  --------------------------
	.section	.nv.info,"",@"SHT_CUDA_INFO"
	.align	4


	//----- nvinfo : EIATTR_REGCOUNT
	.align		4
        /*0000*/ 	.byte	0x04, 0x2f
        /*0002*/ 	.short	(.L_2 - .L_1)
	.align		4
.L_1:
        /*0004*/ 	.word	index@(kernel_cutlass_kernel_0)
        /*0008*/ 	.word	0x00000018


	//----- nvinfo : EIATTR_FRAME_SIZE
	.align		4
.L_2:
        /*000c*/ 	.byte	0x04, 0x11
        /*000e*/ 	.short	(.L_4 - .L_3)
	.align		4
.L_3:
        /*0010*/ 	.word	index@(kernel_cutlass_kernel_0)
        /*0014*/ 	.word	0x00000008


	//----- nvinfo : EIATTR_MIN_STACK_SIZE
	.align		4
.L_4:
        /*0018*/ 	.byte	0x04, 0x12
        /*001a*/ 	.short	(.L_6 - .L_5)
	.align		4
.L_5:
        /*001c*/ 	.word	index@(kernel_cutlass_kernel_0)
        /*0020*/ 	.word	0x00000008
.L_6:


//--------------------- .nv.info.kernel_cutlass_kernel_0 --------------------------
	.section	.nv.info.kernel_cutlass_kernel_0,"",@"SHT_CUDA_INFO"
	.sectionflags	@""
	.align	4


	//----- nvinfo : EIATTR_CUDA_API_VERSION
	.align		4
        /*0000*/ 	.byte	0x04, 0x37
        /*0002*/ 	.short	(.L_8 - .L_7)
.L_7:
        /*0004*/ 	.word	0x00000081


	//----- nvinfo : EIATTR_SPARSE_MMA_MASK
	.align		4
.L_8:
        /*0008*/ 	.byte	0x03, 0x50
        /*000a*/ 	.short	0x0000


	//----- nvinfo : EIATTR_MAXREG_COUNT
	.align		4
        /*000c*/ 	.byte	0x03, 0x1b
        /*000e*/ 	.short	0x00ff


	//----- nvinfo : EIATTR_EXTERNS
	.align		4
        /*0010*/ 	.byte	0x04, 0x0f
        /*0012*/ 	.short	(.L_10 - .L_9)


	//   ....[0]....
	.align		4
.L_9:
        /*0014*/ 	.word	index@(vprintf)


	//----- nvinfo : EIATTR_VRC_CTA_INIT_COUNT
	.align		4
.L_10:
        /*0018*/ 	.byte	0x02, 0x4a
	.zero		1
	.zero		1


	//----- nvinfo : EIATTR_SYSCALL_OFFSETS
	.align		4
        /*001c*/ 	.byte	0x04, 0x46
        /*001e*/ 	.short	(.L_12 - .L_11)


	//   ....[0]....
.L_11:
        /*0020*/ 	.word	0x00000100


	//----- nvinfo : EIATTR_EXIT_INSTR_OFFSETS
	.align		4
.L_12:
        /*0024*/ 	.byte	0x04, 0x1c
        /*0026*/ 	.short	(.L_14 - .L_13)


	//   ....[0]....
.L_13:
        /*0028*/ 	.word	0x00000090


	//   ....[1]....
        /*002c*/ 	.word	0x00000110


	//----- nvinfo : EIATTR_REQNTID
	.align		4
.L_14:
        /*0030*/ 	.byte	0x04, 0x10
        /*0032*/ 	.short	(.L_16 - .L_15)
.L_15:
        /*0034*/ 	.word	0x00000020
        /*0038*/ 	.word	0x00000001
        /*003c*/ 	.word	0x00000001


	//----- nvinfo : EIATTR_CRS_STACK_SIZE
	.align		4
.L_16:
        /*0040*/ 	.byte	0x04, 0x1e
        /*0042*/ 	.short	(.L_18 - .L_17)
.L_17:
        /*0044*/ 	.word	0x00000000


	//----- nvinfo : EIATTR_SW_WAR
	.align		4
.L_18:
        /*0048*/ 	.byte	0x04, 0x36
        /*004a*/ 	.short	(.L_20 - .L_19)
.L_19:
        /*004c*/ 	.word	0x00000000
.L_20:


//--------------------- .nv.compat                --------------------------
	.section	.nv.compat,"",@"SHT_CUDA_COMPAT_INFO"
	.align	4
        /*0000*/ 	.byte	0x02, 0x02, 0x01, 0x00, 0x02, 0x05, 0x05, 0x00, 0x02, 0x03, 0x00, 0x00, 0x02, 0x06, 0x01, 0x00


//--------------------- .nv.callgraph             --------------------------
	.section	.nv.callgraph,"",@"SHT_CUDA_CALLGRAPH"
	.align	4
	.sectionentsize	8
	.align		4
        /*0000*/ 	.word	0x00000000
	.align		4
        /*0004*/ 	.word	0xffffffff
	.align		4
        /*0008*/ 	.word	index@(kernel_cutlass_kernel_0)
	.align		4
        /*000c*/ 	.word	index@(vprintf)
	.align		4
        /*0010*/ 	.word	0x00000000
	.align		4
        /*0014*/ 	.word	0xfffffffe
	.align		4
        /*0018*/ 	.word	0x00000000
	.align		4
        /*001c*/ 	.word	0xfffffffd
	.align		4
        /*0020*/ 	.word	0x00000000
	.align		4
        /*0024*/ 	.word	0xfffffffc


//--------------------- .nv.constant4             --------------------------
	.section	.nv.constant4,"a",@progbits
	.align	8
	.align		8
.nv.constant4:
        /*0000*/ 	.dword	vprintf
	.align		8
        /*0008*/ 	.dword	printfFormat_0


//--------------------- .text.kernel_cutlass_kernel_0 --------------------------
	.section	.text.kernel_cutlass_kernel_0,"ax",@progbits
	.align	128
        .global         kernel_cutlass_kernel_0
        .type           kernel_cutlass_kernel_0,@function
        .size           kernel_cutlass_kernel_0,(.L_x_2 - kernel_cutlass_kernel_0)
        .other          kernel_cutlass_kernel_0,@"STO_CUDA_ENTRY STV_DEFAULT"
kernel_cutlass_kernel_0:
.text.kernel_cutlass_kernel_0:
[----:B------:R-:W0:Y:S01]  /*0000*/  LDC R1, c[0x0][0x37c] ;  /* 0x0000df00ff017b82 */ /* 0x000e220000000800 */
[----:B------:R-:W1:Y:S01]  /*0010*/  S2R R0, SR_TID.X ;  /* 0x0000000000007919 */ /* 0x000e620000002100 */
[----:B------:R-:W2:Y:S01]  /*0020*/  LDCU UR4, c[0x0][0x2f8] ;  /* 0x00005f00ff0477ac */ /* 0x000ea20008000800 */
[----:B0-----:R-:W-:Y:S01]  /*0030*/  IADD3 R1, PT, PT, R1, -0x8, RZ ;  /* 0xfffffff801017810 */ /* 0x001fe20007ffe0ff */
[----:B------:R-:W-:Y:S01]  /*0040*/  HFMA2 R3, -RZ, RZ, 0, 0 ;  /* 0x00000000ff037431 */ /* 0x000fe200000001ff */
[----:B------:R-:W2:Y:S03]  /*0050*/  LDCU UR5, c[0x0][0x2fc] ;  /* 0x00005f80ff0577ac */ /* 0x000ea60008000800 */
[----:B------:R-:W-:-:S05]  /*0060*/  MOV R2, R1 ;  /* 0x0000000100027202 */ /* 0x000fca0000000f00 */
[----:B--2---:R-:W-:Y:S02]  /*0070*/  IADD.64 R6, R2, UR4 ;  /* 0x0000000402067c35 */ /* 0x004fe4000f8e0200 */
[----:B-1----:R-:W-:-:S13]  /*0080*/  ISETP.NE.AND P0, PT, R0, RZ, PT ;  /* 0x000000ff0000720c */ /* 0x002fda0003f05270 */
[----:B------:R-:W-:Y:S05]  /*0090*/  @P0 EXIT ;  /* 0x000000000000094d */ /* 0x000fea0003800000 */
[----:B------:R-:W0:Y:S01]  /*00a0*/  LDCU.64 UR4, c[0x4][0x8] ;  /* 0x01000100ff0477ac */ /* 0x000e220008000a00 */
[----:B------:R-:W-:-:S06]  /*00b0*/  MOV R2, 0x0 ;  /* 0x0000000000027802 */ /* 0x000fcc0000000f00 */
[----:B------:R-:W1:Y:S01]  /*00c0*/  LDC.64 R2, c[0x4][R2] ;  /* 0x0100000002027b82 */ /* 0x000e620000000a00 */
[----:B0-----:R-:W-:Y:S01]  /*00d0*/  MOV R4, UR4 ;  /* 0x0000000400047c02 */ /* 0x001fe20008000f00 */
[----:B------:R-:W-:-:S07]  /*00e0*/  MOV R5, UR5 ;  /* 0x0000000500057c02 */ /* 0x000fce0008000f00 */
[----:B------:R-:W-:-:S07]  /*00f0*/  LEPC R20, `(.L_x_0) ;  /* 0x000000001014794e */ /* 0x000fce0000000000 */
[----:B-1----:R-:W-:Y:S05]  /*0100*/  CALL.ABS.NOINC R2 ;  /* 0x0000000002007343 */ /* 0x002fea0003c00000 */
.L_x_0:
[----:B------:R-:W-:Y:S05]  /*0110*/  EXIT ;  /* 0x000000000000794d */ /* 0x000fea0003800000 */
.L_x_1:
[----:B------:R-:W-:-:S00]  /*0120*/  BRA `(.L_x_1) ;  /* 0xfffffffc00fc7947 */ /* 0x000fc0000383ffff */
[----:B------:R-:W-:-:S00]  /*0130*/  NOP ;  /* 0x0000000000007918 */ /* 0x000fc00000000000 */
        /* <DEDUP_REMOVED lines=12> */
.L_x_2:


//--------------------- .nv.global.init           --------------------------
	.section	.nv.global.init,"aw",@progbits
.nv.global.init:
	.type		printfFormat_0,@object
	.size		printfFormat_0,(.L_0 - printfFormat_0)
printfFormat_0:
        /*0000*/ 	.byte	0x48, 0x65, 0x6c, 0x6c, 0x6f, 0x20, 0x57, 0x6f, 0x72, 0x6c, 0x64, 0x21, 0x0a, 0x00
.L_0:


//--------------------- .nv.shared.reserved.0     --------------------------
	.section	.nv.shared.reserved.0,"aw",@nobits
	.weak		__nv_reservedSMEM_offset_0_alias
	.size		__nv_reservedSMEM_offset_0_alias, 0, 64
	.other		__nv_reservedSMEM_offset_0_alias,@"STO_CUDA_RESERVED_SHARED STV_DEFAULT"
__nv_reservedSMEM_offset_0_alias:
	.zero		0
	.zero		64


//--------------------- .nv.constant0.kernel_cutlass_kernel_0 --------------------------
	.section	.nv.constant0.kernel_cutlass_kernel_0,"a",@progbits
	.sectionflags	@""
	.align	4
.nv.constant0.kernel_cutlass_kernel_0:
	.zero		896


//--------------------- SYMBOLS --------------------------

	.type		.nv.reservedSmem.offset0,@object
	.size		.nv.reservedSmem.offset0,0x4
	.type		vprintf,@function
